	.headerflags	@"EF_CUDA_TEXMODE_UNIFIED EF_CUDA_64BIT_ADDRESS EF_CUDA_ACCELERATORS EF_CUDA_SM90 EF_CUDA_VIRTUAL_SM(EF_CUDA_SM90)"
	.elftype	@"ET_EXEC"


//--------------------- .nv.info                  --------------------------
	.section	.nv.info,"",@"SHT_CUDA_INFO"
	.align	4


	//----- nvinfo : EIATTR_REGCOUNT
	.align		4
        /*0000*/ 	.byte	0x04, 0x2f
        /*0002*/ 	.short	(.L_1 - .L_0)
	.align		4
.L_0:
        /*0004*/ 	.word	index@(triton_poi_fused__to_copy_35)
        /*0008*/ 	.word	0x00000009


	//----- nvinfo : EIATTR_MIN_STACK_SIZE
	.align		4
.L_1:
        /*000c*/ 	.byte	0x04, 0x12
        /*000e*/ 	.short	(.L_3 - .L_2)
	.align		4
.L_2:
        /*0010*/ 	.word	index@(triton_poi_fused__to_copy_35)
        /*0014*/ 	.word	0x00000000


	//----- nvinfo : EIATTR_FRAME_SIZE
	.align		4
.L_3:
        /*0018*/ 	.byte	0x04, 0x11
        /*001a*/ 	.short	(.L_5 - .L_4)
	.align		4
.L_4:
        /*001c*/ 	.word	index@(triton_poi_fused__to_copy_35)
        /*0020*/ 	.word	0x00000000


	//----- nvinfo : EIATTR_MIN_STACK_SIZE
	.align		4
.L_5:
        /*0024*/ 	.byte	0x04, 0x12
        /*0026*/ 	.short	(.L_7 - .L_6)
	.align		4
.L_6:
        /*0028*/ 	.word	index@(triton_poi_fused__to_copy_35)
        /*002c*/ 	.word	0x00000000
.L_7:


//--------------------- .nv.info.triton_poi_fused__to_copy_35 --------------------------
	.section	.nv.info.triton_poi_fused__to_copy_35,"",@"SHT_CUDA_INFO"
	.sectionflags	@""
	.align	4


	//----- nvinfo : EIATTR_CUDA_API_VERSION
	.align		4
        /*0000*/ 	.byte	0x04, 0x37
        /*0002*/ 	.short	(.L_9 - .L_8)
.L_8:
        /*0004*/ 	.word	0x0000007c


	//----- nvinfo : EIATTR_KPARAM_INFO
	.align		4
.L_9:
        /*0008*/ 	.byte	0x04, 0x17
        /*000a*/ 	.short	(.L_11 - .L_10)
.L_10:
        /*000c*/ 	.word	0x00000000
        /*0010*/ 	.short	0x0001
        /*0012*/ 	.short	0x0008
        /*0014*/ 	.byte	0x00, 0xf0, 0x11, 0x00


	//----- nvinfo : EIATTR_KPARAM_INFO
	.align		4
.L_11:
        /*0018*/ 	.byte	0x04, 0x17
        /*001a*/ 	.short	(.L_13 - .L_12)
.L_12:
        /*001c*/ 	.word	0x00000000
        /*0020*/ 	.short	0x0000
        /*0022*/ 	.short	0x0000
        /*0024*/ 	.byte	0x00, 0xf4, 0x21, 0x00


	//----- nvinfo : EIATTR_SPARSE_MMA_MASK
	.align		4
.L_13:
        /*0028*/ 	.byte	0x03, 0x50
        /*002a*/ 	.short	0x0000


	//----- nvinfo : EIATTR_MAXREG_COUNT
	.align		4
        /*002c*/ 	.byte	0x03, 0x1b
        /*002e*/ 	.short	0x00ff


	//----- nvinfo : EIATTR_EXIT_INSTR_OFFSETS
	.align		4
        /*0030*/ 	.byte	0x04, 0x1c
        /*0032*/ 	.short	(.L_15 - .L_14)


	//   ....[0]....
.L_14:
        /*0034*/ 	.word	0x000000e0


	//   ....[1]....
        /*0038*/ 	.word	0x00000110


	//----- nvinfo : EIATTR_REQNTID
	.align		4
.L_15:
        /*003c*/ 	.byte	0x04, 0x10
        /*003e*/ 	.short	(.L_17 - .L_16)
.L_16:
        /*0040*/ 	.word	0x00000020
        /*0044*/ 	.word	0x00000001
        /*0048*/ 	.word	0x00000001


	//----- nvinfo : EIATTR_CBANK_PARAM_SIZE
	.align		4
.L_17:
        /*004c*/ 	.byte	0x03, 0x19
        /*004e*/ 	.short	0x000c


	//----- nvinfo : EIATTR_PARAM_CBANK
	.align		4
        /*0050*/ 	.byte	0x04, 0x0a
        /*0052*/ 	.short	(.L_19 - .L_18)
	.align		4
.L_18:
        /*0054*/ 	.word	index@(.nv.constant0.triton_poi_fused__to_copy_35)
        /*0058*/ 	.short	0x0210
        /*005a*/ 	.short	0x000c


	//----- nvinfo : EIATTR_SW_WAR
	.align		4
.L_19:
        /*005c*/ 	.byte	0x04, 0x36
        /*005e*/ 	.short	(.L_21 - .L_20)
.L_20:
        /*0060*/ 	.word	0x00000008
.L_21:


//--------------------- .nv.callgraph             --------------------------
	.section	.nv.callgraph,"",@"SHT_CUDA_CALLGRAPH"
	.align	4
	.sectionentsize	8
	.align		4
        /*0000*/ 	.word	0x00000000
	.align		4
        /*0004*/ 	.word	0xffffffff
	.align		4
        /*0008*/ 	.word	0x00000000
	.align		4
        /*000c*/ 	.word	0xfffffffe
	.align		4
        /*0010*/ 	.word	0x00000000
	.align		4
        /*0014*/ 	.word	0xfffffffd
	.align		4
        /*0018*/ 	.word	0x00000000
	.align		4
        /*001c*/ 	.word	0xfffffffc


//--------------------- .text.triton_poi_fused__to_copy_35 --------------------------
	.section	.text.triton_poi_fused__to_copy_35,"ax",@progbits
	.align	128
        .global         triton_poi_fused__to_copy_35
        .type           triton_poi_fused__to_copy_35,@function
        .size           triton_poi_fused__to_copy_35,(.L_x_1 - triton_poi_fused__to_copy_35)
        .other          triton_poi_fused__to_copy_35,@"STO_CUDA_ENTRY STV_DEFAULT"
triton_poi_fused__to_copy_35:
.text.triton_poi_fused__to_copy_35:
[----:B------:R-:W0:Y:S02]  /*0000*/  LDC R1, c[0x0][0x28] ;  /* 0x00000a00ff017b82 */ /* 0x000e240000000800 */
[----:B------:R-:W1:Y:S01]  /*0010*/  S2R R6, SR_TID.X ;  /* 0x0000000000067919 */ /* 0x000e620000002100 */
[----:B------:R-:W2:Y:S01]  /*0020*/  LDC.64 R2, c[0x0][0x210] ;  /* 0x00008400ff027b82 */ /* 0x000ea20000000a00 */
[----:B------:R-:W3:Y:S01]  /*0030*/  S2R R5, SR_CTAID.X ;  /* 0x0000000000057919 */ /* 0x000ee20000002500 */
[C---:B-1----:R-:W-:Y:S02]  /*0040*/  LOP3.LUT R0, R6.reuse, 0x7, RZ, 0xc0, !PT ;  /* 0x0000000706007812 */ /* 0x042fe400078ec0ff */
[----:B------:R-:W-:-:S03]  /*0050*/  LOP3.LUT P0, RZ, R6, 0x18, RZ, 0xc0, !PT ;  /* 0x0000001806ff7812 */ /* 0x000fc6000780c0ff */
[----:B---3--:R-:W-:-:S04]  /*0060*/  IMAD R5, R5, 0x8, R0 ;  /* 0x0000000805057824 */ /* 0x008fc800078e0200 */
[C---:B--2---:R-:W-:Y:S01]  /*0070*/  IMAD.WIDE R2, R5.reuse, 0x8, R2 ;  /* 0x0000000805027825 */ /* 0x044fe200078e0202 */
[----:B------:R-:W-:Y:S02]  /*0080*/  I2FP.F32.S32 R0, R5 ;  /* 0x0000000500007245 */ /* 0x000fe40000201400 */
[----:B------:R-:W-:-:S03]  /*0090*/  ISETP.LT.AND P0, PT, R5, 0x8, !P0 ;  /* 0x000000080500780c */ /* 0x000fc60004701270 */
[----:B------:R-:W-:-:S05]  /*00a0*/  FMUL R0, R0, 0.14285714924335479736 ;  /* 0x3e12492500007820 */ /* 0x000fca0000400000 */
[----:B------:R-:W-:-:S04]  /*00b0*/  FMNMX R0, RZ, R0, !PT ;  /* 0x00000000ff007209 */ /* 0x000fc80007800000 */
[----:B------:R-:W1:Y:S02]  /*00c0*/  F2I.TRUNC.NTZ R4, R0 ;  /* 0x0000000000047305 */ /* 0x000e64000020f100 */
[----:B-1----:R-:W-:Y:S01]  /*00d0*/  SHF.R.S32.HI R5, RZ, 0x1f, R4 ;  /* 0x0000001fff057819 */ /* 0x002fe20000011404 */
[----:B------:R-:W-:Y:S06]  /*00e0*/  @!P0 EXIT ;  /* 0x000000000000894d */ /* 0x000fec0003800000 */
[----:B------:R-:W-:Y:S02]  /*00f0*/  ULDC.64 UR4, c[0x0][0x208] ;  /* 0x0000820000047ab9 */ /* 0x000fe40000000a00 */
[----:B------:R-:W-:Y:S01]  /*0100*/  STG.E.64 desc[UR4][R2.64], R4 ;  /* 0x0000000402007986 */ /* 0x000fe2000c101b04 */
[----:B------:R-:W-:Y:S05]  /*0110*/  EXIT ;  /* 0x000000000000794d */ /* 0x000fea0003800000 */
.L_x_0:
[----:B------:R-:W-:-:S00]  /*0120*/  BRA `(.L_x_0) ;  /* 0xfffffffc00fc7947 */ /* 0x000fc0000383ffff */
[----:B------:R-:W-:-:S00]  /*0130*/  NOP ;  /* 0x0000000000007918 */ /* 0x000fc00000000000 */
        /* <DEDUP_REMOVED lines=12> */
.L_x_1:


//--------------------- .nv.constant0.triton_poi_fused__to_copy_35 --------------------------
	.section	.nv.constant0.triton_poi_fused__to_copy_35,"a",@progbits
	.sectionflags	@""
	.align	4
.nv.constant0.triton_poi_fused__to_copy_35:
	.zero		540
